//
// Generated by NVIDIA NVVM Compiler
//
// Compiler Build ID: CL-36424714
// Cuda compilation tools, release 13.0, V13.0.88
// Based on NVVM 20.0.0
//

.version 9.0
.target sm_100
.address_size 64

	// .globl	_Z12mergeSmall_kPKiS0_RPiii

.visible .entry _Z12mergeSmall_kPKiS0_RPiii(
	.param .u64 .ptr .align 1 _Z12mergeSmall_kPKiS0_RPiii_param_0,
	.param .u64 .ptr .align 1 _Z12mergeSmall_kPKiS0_RPiii_param_1,
	.param .u64 .ptr .align 1 _Z12mergeSmall_kPKiS0_RPiii_param_2,
	.param .u32 _Z12mergeSmall_kPKiS0_RPiii_param_3,
	.param .u32 _Z12mergeSmall_kPKiS0_RPiii_param_4
)
{
	.reg .pred 	%p<15>;
	.reg .b32 	%r<36>;
	.reg .b64 	%rd<21>;

	ld.param.u64 	%rd6, [_Z12mergeSmall_kPKiS0_RPiii_param_0];
	ld.param.u64 	%rd7, [_Z12mergeSmall_kPKiS0_RPiii_param_1];
	ld.param.u64 	%rd8, [_Z12mergeSmall_kPKiS0_RPiii_param_2];
	ld.param.u32 	%r18, [_Z12mergeSmall_kPKiS0_RPiii_param_3];
	ld.param.u32 	%r19, [_Z12mergeSmall_kPKiS0_RPiii_param_4];
	cvta.to.global.u64 	%rd1, %rd8;
	cvta.to.global.u64 	%rd2, %rd7;
	cvta.to.global.u64 	%rd3, %rd6;
	mov.u32 	%r1, %tid.x;
	max.u32 	%r20, %r1, %r18;
	sub.s32 	%r31, %r20, %r18;
	min.u32 	%r33, %r1, %r18;
	mov.u32 	%r32, %r31;
$L__BB0_1:
	sub.s32 	%r21, %r33, %r31;
	shr.u32 	%r22, %r21, 31;
	add.s32 	%r23, %r21, %r22;
	shr.s32 	%r24, %r23, 1;
	abs.s32 	%r25, %r24;
	add.s32 	%r7, %r25, %r32;
	sub.s32 	%r8, %r33, %r25;
	setp.lt.s32 	%p1, %r8, 0;
	setp.gt.s32 	%p2, %r7, %r19;
	or.pred  	%p3, %p1, %p2;
	@%p3 bra 	$L__BB0_15;
	setp.eq.s32 	%p4, %r8, %r18;
	setp.eq.s32 	%p5, %r7, 0;
	or.pred  	%p6, %p4, %p5;
	mul.wide.u32 	%rd9, %r8, 4;
	add.s64 	%rd4, %rd3, %rd9;
	mul.wide.s32 	%rd10, %r7, 4;
	add.s64 	%rd5, %rd2, %rd10;
	@%p6 bra 	$L__BB0_4;
	ld.global.u32 	%r27, [%rd4];
	ld.global.u32 	%r28, [%rd5+-4];
	setp.le.s32 	%p7, %r27, %r28;
	@%p7 bra 	$L__BB0_15;
$L__BB0_4:
	setp.eq.s32 	%p8, %r7, %r19;
	setp.eq.s32 	%p9, %r8, 0;
	or.pred  	%p10, %p8, %p9;
	@%p10 bra 	$L__BB0_6;
	add.s32 	%r33, %r8, -1;
	mul.wide.u32 	%rd11, %r33, 4;
	add.s64 	%rd12, %rd3, %rd11;
	ld.global.u32 	%r29, [%rd12];
	ld.global.u32 	%r30, [%rd5];
	setp.gt.s32 	%p11, %r29, %r30;
	@%p11 bra 	$L__BB0_14;
$L__BB0_6:
	setp.lt.s32 	%p12, %r8, %r18;
	@%p12 bra 	$L__BB0_10;
	ld.global.u32 	%r35, [%rd5];
$L__BB0_8:
	ld.global.u64 	%rd13, [%rd1];
	cvta.to.global.u64 	%rd14, %rd13;
	mul.wide.u32 	%rd15, %r1, 4;
	add.s64 	%rd16, %rd14, %rd15;
	st.global.u32 	[%rd16], %r35;
$L__BB0_9:
	ret;
$L__BB0_10:
	setp.ne.s32 	%p13, %r7, %r19;
	@%p13 bra 	$L__BB0_12;
	ld.global.u32 	%r34, [%rd4];
	bra.uni 	$L__BB0_13;
$L__BB0_12:
	ld.global.u32 	%r34, [%rd4];
	ld.global.u32 	%r35, [%rd5];
	setp.gt.s32 	%p14, %r34, %r35;
	@%p14 bra 	$L__BB0_8;
$L__BB0_13:
	ld.global.u64 	%rd17, [%rd1];
	cvta.to.global.u64 	%rd18, %rd17;
	mul.wide.u32 	%rd19, %r1, 4;
	add.s64 	%rd20, %rd18, %rd19;
	st.global.u32 	[%rd20], %r34;
	bra.uni 	$L__BB0_9;
$L__BB0_14:
	add.s32 	%r32, %r7, 1;
	bra.uni 	$L__BB0_1;
$L__BB0_15:
	add.s32 	%r31, %r8, 1;
	bra.uni 	$L__BB0_1;

}


// ===== COMPILED SASS (sm_100) =====

	.target	sm_100

	.elftype	@"ET_EXEC"


//--------------------- .note.nv.tkinfo           --------------------------
	.section	.note.nv.tkinfo,"",@"SHT_NOTE"
	.sectionflags	@"SHF_NOTE_NV_TKINFO"
	.tkinfo
        /*0018*/ 	.word	0x00000002
        /*0030*/ 	.string	""
        /*0030*/ 	.string	"ptxas"
        /*0030*/ 	.string	"Cuda compilation tools, release 13.0, V13.0.88"
        /*0030*/ 	.string	"Build cuda_13.0.r13.0/compiler.36424714_0"
        /*0030*/ 	.string	"-arch sm_100 -m 64 "



//--------------------- .note.nv.cuinfo           --------------------------
	.section	.note.nv.cuinfo,"",@"SHT_NOTE"
	.sectionflags	@"SHF_NOTE_NV_CUINFO"
        /*0018*/ 	.short	0x0002
        /*001a*/ 	.short	0x0064
        /*001c*/ 	.short	0x0082
	.zero		2


//--------------------- .nv.info                  --------------------------
	.section	.nv.info,"",@"SHT_CUDA_INFO"
	.align	4


	//----- nvinfo : EIATTR_REGCOUNT
	.align		4
        /*0000*/ 	.byte	0x04, 0x2f
        /*0002*/ 	.short	(.L_1 - .L_0)
	.align		4
.L_0:
        /*0004*/ 	.word	index@(_Z12mergeSmall_kPKiS0_RPiii)
        /*0008*/ 	.word	0x00000016


	//----- nvinfo : EIATTR_FRAME_SIZE
	.align		4
.L_1:
        /*000c*/ 	.byte	0x04, 0x11
        /*000e*/ 	.short	(.L_3 - .L_2)
	.align		4
.L_2:
        /*0010*/ 	.word	index@(_Z12mergeSmall_kPKiS0_RPiii)
        /*0014*/ 	.word	0x00000000


	//----- nvinfo : EIATTR_MIN_STACK_SIZE
	.align		4
.L_3:
        /*0018*/ 	.byte	0x04, 0x12
        /*001a*/ 	.short	(.L_5 - .L_4)
	.align		4
.L_4:
        /*001c*/ 	.word	index@(_Z12mergeSmall_kPKiS0_RPiii)
        /*0020*/ 	.word	0x00000000
.L_5:


//--------------------- .nv.compat                --------------------------
	.section	.nv.compat,"",@"SHT_CUDA_COMPAT_INFO"
	.align	4
        /*0000*/ 	.byte	0x02, 0x09, 0x00, 0x00, 0x02, 0x02, 0x01, 0x00, 0x02, 0x05, 0x05, 0x00, 0x03, 0x07, 0x01, 0x01
        /*0010*/ 	.byte	0x02, 0x03, 0x00, 0x00, 0x02, 0x06, 0x01, 0x00, 0x04, 0x0b, 0x08, 0x00, 0x09, 0x00, 0x00, 0x00
        /*0020*/ 	.byte	0x00, 0x00, 0x00, 0x00


//--------------------- .nv.info._Z12mergeSmall_kPKiS0_RPiii --------------------------
	.section	.nv.info._Z12mergeSmall_kPKiS0_RPiii,"",@"SHT_CUDA_INFO"
	.sectionflags	@""
	.align	4


	//----- nvinfo : EIATTR_CUDA_API_VERSION
	.align		4
        /*0000*/ 	.byte	0x04, 0x37
        /*0002*/ 	.short	(.L_7 - .L_6)
.L_6:
        /*0004*/ 	.word	0x00000082


	//----- nvinfo : EIATTR_KPARAM_INFO
	.align		4
.L_7:
        /*0008*/ 	.byte	0x04, 0x17
        /*000a*/ 	.short	(.L_9 - .L_8)
.L_8:
        /*000c*/ 	.word	0x00000000
        /*0010*/ 	.short	0x0004
        /*0012*/ 	.short	0x001c
        /*0014*/ 	.byte	0x00, 0xf0, 0x11, 0x00


	//----- nvinfo : EIATTR_KPARAM_INFO
	.align		4
.L_9:
        /*0018*/ 	.byte	0x04, 0x17
        /*001a*/ 	.short	(.L_11 - .L_10)
.L_10:
        /*001c*/ 	.word	0x00000000
        /*0020*/ 	.short	0x0003
        /*0022*/ 	.short	0x0018
        /*0024*/ 	.byte	0x00, 0xf0, 0x11, 0x00


	//----- nvinfo : EIATTR_KPARAM_INFO
	.align		4
.L_11:
        /*0028*/ 	.byte	0x04, 0x17
        /*002a*/ 	.short	(.L_13 - .L_12)
.L_12:
        /*002c*/ 	.word	0x00000000
        /*0030*/ 	.short	0x0002
        /*0032*/ 	.short	0x0010
        /*0034*/ 	.byte	0x00, 0xf5, 0x21, 0x00


	//----- nvinfo : EIATTR_KPARAM_INFO
	.align		4
.L_13:
        /*0038*/ 	.byte	0x04, 0x17
        /*003a*/ 	.short	(.L_15 - .L_14)
.L_14:
        /*003c*/ 	.word	0x00000000
        /*0040*/ 	.short	0x0001
        /*0042*/ 	.short	0x0008
        /*0044*/ 	.byte	0x00, 0xf5, 0x21, 0x00


	//----- nvinfo : EIATTR_KPARAM_INFO
	.align		4
.L_15:
        /*0048*/ 	.byte	0x04, 0x17
        /*004a*/ 	.short	(.L_17 - .L_16)
.L_16:
        /*004c*/ 	.word	0x00000000
        /*0050*/ 	.short	0x0000
        /*0052*/ 	.short	0x0000
        /*0054*/ 	.byte	0x00, 0xf5, 0x21, 0x00


	//----- nvinfo : EIATTR_SPARSE_MMA_MASK
	.align		4
.L_17:
        /*0058*/ 	.byte	0x03, 0x50
        /*005a*/ 	.short	0x0000


	//----- nvinfo : EIATTR_MAXREG_COUNT
	.align		4
        /*005c*/ 	.byte	0x03, 0x1b
        /*005e*/ 	.short	0x00ff


	//----- nvinfo : EIATTR_MERCURY_ISA_VERSION
	.align		4
        /*0060*/ 	.byte	0x03, 0x5f
        /*0062*/ 	.short	0x0101


	//----- nvinfo : EIATTR_VRC_CTA_INIT_COUNT
	.align		4
        /*0064*/ 	.byte	0x02, 0x4a
	.zero		1
	.zero		1


	//----- nvinfo : EIATTR_EXIT_INSTR_OFFSETS
	.align		4
        /*0068*/ 	.byte	0x04, 0x1c
        /*006a*/ 	.short	(.L_19 - .L_18)


	//   ....[0]....
.L_18:
        /*006c*/ 	.word	0x00000440


	//   ....[1]....
        /*0070*/ 	.word	0x000004a0


	//----- nvinfo : EIATTR_CRS_STACK_SIZE
	.align		4
.L_19:
        /*0074*/ 	.byte	0x04, 0x1e
        /*0076*/ 	.short	(.L_21 - .L_20)
.L_20:
        /*0078*/ 	.word	0x00000000


	//----- nvinfo : EIATTR_CBANK_PARAM_SIZE
	.align		4
.L_21:
        /*007c*/ 	.byte	0x03, 0x19
        /*007e*/ 	.short	0x0020


	//----- nvinfo : EIATTR_PARAM_CBANK
	.align		4
        /*0080*/ 	.byte	0x04, 0x0a
        /*0082*/ 	.short	(.L_23 - .L_22)
	.align		4
.L_22:
        /*0084*/ 	.word	index@(.nv.constant0._Z12mergeSmall_kPKiS0_RPiii)
        /*0088*/ 	.short	0x0380
        /*008a*/ 	.short	0x0020


	//----- nvinfo : EIATTR_SW_WAR
	.align		4
.L_23:
        /*008c*/ 	.byte	0x04, 0x36
        /*008e*/ 	.short	(.L_25 - .L_24)
.L_24:
        /*0090*/ 	.word	0x00000008
.L_25:


//--------------------- .nv.callgraph             --------------------------
	.section	.nv.callgraph,"",@"SHT_CUDA_CALLGRAPH"
	.align	4
	.sectionentsize	8
	.align		4
        /*0000*/ 	.word	0x00000000
	.align		4
        /*0004*/ 	.word	0xffffffff
	.align		4
        /*0008*/ 	.word	0x00000000
	.align		4
        /*000c*/ 	.word	0xfffffffe
	.align		4
        /*0010*/ 	.word	0x00000000
	.align		4
        /*0014*/ 	.word	0xfffffffd
	.align		4
        /*0018*/ 	.word	0x00000000
	.align		4
        /*001c*/ 	.word	0xfffffffc


//--------------------- .text._Z12mergeSmall_kPKiS0_RPiii --------------------------
	.section	.text._Z12mergeSmall_kPKiS0_RPiii,"ax",@progbits
	.align	128
        .global         _Z12mergeSmall_kPKiS0_RPiii
        .type           _Z12mergeSmall_kPKiS0_RPiii,@function
        .size           _Z12mergeSmall_kPKiS0_RPiii,(.L_x_14 - _Z12mergeSmall_kPKiS0_RPiii)
        .other          _Z12mergeSmall_kPKiS0_RPiii,@"STO_CUDA_ENTRY STV_DEFAULT"
_Z12mergeSmall_kPKiS0_RPiii:
.text._Z12mergeSmall_kPKiS0_RPiii:
[----:B------:R-:W-:Y:S01]  /*0000*/  LDC R1, c[0x0][0x37c] ;  /* 0x0000df00ff017b82 */ /* 0x000fe20000000800 */
[----:B------:R-:W0:Y:S01]  /*0010*/  S2R R0, SR_TID.X ;  /* 0x0000000000007919 */ /* 0x000e220000002100 */
[----:B------:R-:W0:Y:S06]  /*0020*/  LDCU UR6, c[0x0][0x398] ;  /* 0x00007300ff0677ac */ /* 0x000e2c0008000800 */
[----:B------:R-:W1:Y:S01]  /*0030*/  LDC R18, c[0x0][0x398] ;  /* 0x0000e600ff127b82 */ /* 0x000e620000000800 */
[----:B------:R-:W-:Y:S01]  /*0040*/  BSSY.RECONVERGENT B1, `(.L_x_0) ;  /* 0x000002d000017945 */ /* 0x000fe20003800200 */
[----:B------:R-:W2:Y:S06]  /*0050*/  LDCU.64 UR4, c[0x0][0x358] ;  /* 0x00006b00ff0477ac */ /* 0x000eac0008000a00 */
[----:B------:R-:W3:Y:S08]  /*0060*/  LDC R16, c[0x0][0x39c] ;  /* 0x0000e700ff107b82 */ /* 0x000ef00000000800 */
[----:B------:R-:W4:Y:S08]  /*0070*/  LDC.64 R2, c[0x0][0x380] ;  /* 0x0000e000ff027b82 */ /* 0x000f300000000a00 */
[----:B------:R-:W1:Y:S01]  /*0080*/  LDC.64 R4, c[0x0][0x388] ;  /* 0x0000e200ff047b82 */ /* 0x000e620000000a00 */
[----:B0-----:R-:W-:-:S02]  /*0090*/  VIMNMX.U32 R6, PT, PT, R0, UR6, !PT ;  /* 0x0000000600067c48 */ /* 0x001fc4000ffe0000 */
[----:B------:R-:W-:-:S03]  /*00a0*/  VIMNMX.U32 R13, PT, PT, R0, UR6, PT ;  /* 0x00000006000d7c48 */ /* 0x000fc6000bfe0000 */
[----:B------:R-:W-:-:S04]  /*00b0*/  VIADD R12, R6, -UR6 ;  /* 0x80000006060c7c36 */ /* 0x000fc80008000000 */
[----:B--2---:R-:W-:-:S07]  /*00c0*/  IMAD.MOV.U32 R14, RZ, RZ, R12 ;  /* 0x000000ffff0e7224 */ /* 0x004fce00078e000c */
.L_x_7:
[----:B------:R-:W-:Y:S01]  /*00d0*/  BSSY.RECONVERGENT B2, `(.L_x_1) ;  /* 0x0000019000027945 */ /* 0x000fe20003800200 */
.L_x_5:
[----:B------:R-:W-:Y:S01]  /*00e0*/  IMAD.IADD R6, R13, 0x1, -R12 ;  /* 0x000000010d067824 */ /* 0x000fe200078e0a0c */
[----:B------:R-:W-:Y:S04]  /*00f0*/  BSSY.RELIABLE B0, `(.L_x_2) ;  /* 0x0000014000007945 */ /* 0x000fe80003800100 */
[----:B------:R-:W-:-:S04]  /*0100*/  LEA.HI R6, R6, R6, RZ, 0x1 ;  /* 0x0000000606067211 */ /* 0x000fc800078f08ff */
[----:B------:R-:W-:-:S04]  /*0110*/  SHF.R.S32.HI R6, RZ, 0x1, R6 ;  /* 0x00000001ff067819 */ /* 0x000fc80000011406 */
[----:B------:R-:W-:-:S05]  /*0120*/  IABS R6, R6 ;  /* 0x0000000600067213 */ /* 0x000fca0000000000 */
[--C-:B------:R-:W-:Y:S02]  /*0130*/  IMAD.IADD R17, R14, 0x1, R6.reuse ;  /* 0x000000010e117824 */ /* 0x100fe400078e0206 */
[----:B------:R-:W-:-:S03]  /*0140*/  IMAD.IADD R19, R13, 0x1, -R6 ;  /* 0x000000010d137824 */ /* 0x000fc600078e0a06 */
[----:B---3--:R-:W-:-:S04]  /*0150*/  ISETP.GT.AND P0, PT, R17, R16, PT ;  /* 0x000000101100720c */ /* 0x008fc80003f04270 */
[----:B------:R-:W-:-:S13]  /*0160*/  ISETP.LT.OR P0, PT, R19, RZ, P0 ;  /* 0x000000ff1300720c */ /* 0x000fda0000701670 */
[----:B------:R-:W-:Y:S05]  /*0170*/  @P0 BRA `(.L_x_3) ;  /* 0x00000000002c0947 */ /* 0x000fea0003800000 */
[----:B------:R-:W-:Y:S01]  /*0180*/  ISETP.NE.AND P0, PT, R17, RZ, PT ;  /* 0x000000ff1100720c */ /* 0x000fe20003f05270 */
[----:B----4-:R-:W-:-:S03]  /*0190*/  IMAD.WIDE.U32 R6, R19, 0x4, R2 ;  /* 0x0000000413067825 */ /* 0x010fc600078e0002 */
[----:B-1----:R-:W-:Y:S01]  /*01a0*/  ISETP.EQ.OR P0, PT, R19, R18, !P0 ;  /* 0x000000121300720c */ /* 0x002fe20004702670 */
[----:B------:R-:W-:-:S12]  /*01b0*/  IMAD.WIDE R8, R17, 0x4, R4 ;  /* 0x0000000411087825 */ /* 0x000fd800078e0204 */
[----:B------:R-:W-:Y:S05]  /*01c0*/  @P0 BREAK.RELIABLE B0 ;  /* 0x0000000000000942 */ /* 0x000fea0003800100 */
[----:B------:R-:W-:Y:S05]  /*01d0*/  @P0 BRA `(.L_x_4) ;  /* 0x0000000000200947 */ /* 0x000fea0003800000 */
[----:B------:R-:W2:Y:S04]  /*01e0*/  LDG.E R10, desc[UR4][R6.64] ;  /* 0x00000004060a7981 */ /* 0x000ea8000c1e1900 */
[----:B------:R-:W2:Y:S02]  /*01f0*/  LDG.E R11, desc[UR4][R8.64+-0x4] ;  /* 0xfffffc04080b7981 */ /* 0x000ea4000c1e1900 */
[----:B--2---:R-:W-:-:S13]  /*0200*/  ISETP.GT.AND P0, PT, R10, R11, PT ;  /* 0x0000000b0a00720c */ /* 0x004fda0003f04270 */
[----:B------:R-:W-:Y:S05]  /*0210*/  @P0 BREAK.RELIABLE B0 ;  /* 0x0000000000000942 */ /* 0x000fea0003800100 */
[----:B------:R-:W-:Y:S05]  /*0220*/  @P0 BRA `(.L_x_4) ;  /* 0x00000000000c0947 */ /* 0x000fea0003800000 */
.L_x_3:
[----:B------:R-:W-:Y:S05]  /*0230*/  BSYNC.RELIABLE B0 ;  /* 0x0000000000007941 */ /* 0x000fea0003800100 */
.L_x_2:
[----:B------:R-:W-:Y:S01]  /*0240*/  VIADD R12, R19, 0x1 ;  /* 0x00000001130c7836 */ /* 0x000fe20000000000 */
[----:B------:R-:W-:Y:S06]  /*0250*/  BRA `(.L_x_5) ;  /* 0xfffffffc00a07947 */ /* 0x000fec000383ffff */
.L_x_4:
[----:B------:R-:W-:Y:S05]  /*0260*/  BSYNC.RECONVERGENT B2 ;  /* 0x0000000000027941 */ /* 0x000fea0003800200 */
.L_x_1:
[----:B------:R-:W-:-:S04]  /*0270*/  ISETP.NE.AND P0, PT, R19, RZ, PT ;  /* 0x000000ff1300720c */ /* 0x000fc80003f05270 */
[----:B------:R-:W-:-:S13]  /*0280*/  ISETP.EQ.OR P0, PT, R17, R16, !P0 ;  /* 0x000000101100720c */ /* 0x000fda0004702670 */
[----:B------:R-:W-:Y:S05]  /*0290*/  @P0 BRA `(.L_x_6) ;  /* 0x00000000001c0947 */ /* 0x000fea0003800000 */
[----:B------:R-:W-:Y:S01]  /*02a0*/  VIADD R13, R19, 0xffffffff ;  /* 0xffffffff130d7836 */ /* 0x000fe20000000000 */
[----:B------:R-:W2:Y:S03]  /*02b0*/  LDG.E R15, desc[UR4][R8.64] ;  /* 0x00000004080f7981 */ /* 0x000ea6000c1e1900 */
[----:B------:R-:W-:-:S06]  /*02c0*/  IMAD.WIDE.U32 R10, R13, 0x4, R2 ;  /* 0x000000040d0a7825 */ /* 0x000fcc00078e0002 */
[----:B------:R-:W2:Y:S02]  /*02d0*/  LDG.E R10, desc[UR4][R10.64] ;  /* 0x000000040a0a7981 */ /* 0x000ea4000c1e1900 */
[----:B--2---:R-:W-:-:S13]  /*02e0*/  ISETP.GT.AND P0, PT, R10, R15, PT ;  /* 0x0000000f0a00720c */ /* 0x004fda0003f04270 */
[----:B------:R-:W-:Y:S01]  /*02f0*/  @P0 VIADD R14, R17, 0x1 ;  /* 0x00000001110e0836 */ /* 0x000fe20000000000 */
[----:B------:R-:W-:Y:S06]  /*0300*/  @P0 BRA `(.L_x_7) ;  /* 0xfffffffc00700947 */ /* 0x000fec000383ffff */
.L_x_6:
[----:B------:R-:W-:Y:S05]  /*0310*/  BSYNC.RECONVERGENT B1 ;  /* 0x0000000000017941 */ /* 0x000fea0003800200 */
.L_x_0:
[----:B------:R-:W-:Y:S05]  /*0320*/  WARPSYNC.ALL ;  /* 0x0000000000007948 */ /* 0x000fea0003800000 */
[----:B------:R-:W-:Y:S01]  /*0330*/  ISETP.GE.AND P0, PT, R19, R18, PT ;  /* 0x000000121300720c */ /* 0x000fe20003f06270 */
[----:B------:R-:W-:-:S12]  /*0340*/  BSSY.RECONVERGENT B1, `(.L_x_8) ;  /* 0x0000011000017945 */ /* 0x000fd80003800200 */
[----:B------:R-:W-:Y:S05]  /*0350*/  @!P0 BRA `(.L_x_9) ;  /* 0x0000000000088947 */ /* 0x000fea0003800000 */
[----:B------:R0:W5:Y:S01]  /*0360*/  LDG.E R9, desc[UR4][R8.64] ;  /* 0x0000000408097981 */ /* 0x000162000c1e1900 */
[----:B------:R-:W-:Y:S05]  /*0370*/  BRA `(.L_x_10) ;  /* 0x0000000000347947 */ /* 0x000fea0003800000 */
.L_x_9:
[----:B------:R-:W-:-:S13]  /*0380*/  ISETP.NE.AND P0, PT, R17, R16, PT ;  /* 0x000000101100720c */ /* 0x000fda0003f05270 */
[----:B------:R-:W-:Y:S05]  /*0390*/  @P0 BRA `(.L_x_11) ;  /* 0x0000000000080947 */ /* 0x000fea0003800000 */
[----:B------:R0:W5:Y:S01]  /*03a0*/  LDG.E R7, desc[UR4][R6.64] ;  /* 0x0000000406077981 */ /* 0x000162000c1e1900 */
[----:B------:R-:W-:Y:S05]  /*03b0*/  BRA `(.L_x_12) ;  /* 0x0000000000107947 */ /* 0x000fea0003800000 */
.L_x_11:
[----:B------:R-:W2:Y:S04]  /*03c0*/  LDG.E R7, desc[UR4][R6.64] ;  /* 0x0000000406077981 */ /* 0x000ea8000c1e1900 */
[----:B------:R-:W2:Y:S02]  /*03d0*/  LDG.E R9, desc[UR4][R8.64] ;  /* 0x0000000408097981 */ /* 0x000ea4000c1e1900 */
[----:B--2---:R-:W-:-:S13]  /*03e0*/  ISETP.GT.AND P0, PT, R7, R9, PT ;  /* 0x000000090700720c */ /* 0x004fda0003f04270 */
[----:B------:R-:W-:Y:S05]  /*03f0*/  @P0 BRA `(.L_x_10) ;  /* 0x0000000000140947 */ /* 0x000fea0003800000 */
.L_x_12:
[----:B------:R-:W1:Y:S02]  /*0400*/  LDC.64 R2, c[0x0][0x390] ;  /* 0x0000e400ff027b82 */ /* 0x000e640000000a00 */
[----:B-1----:R-:W2:Y:S02]  /*0410*/  LDG.E.64 R2, desc[UR4][R2.64] ;  /* 0x0000000402027981 */ /* 0x002ea4000c1e1b00 */
[----:B--2---:R-:W-:-:S05]  /*0420*/  IMAD.WIDE.U32 R4, R0, 0x4, R2 ;  /* 0x0000000400047825 */ /* 0x004fca00078e0002 */
[----:B-----5:R-:W-:Y:S01]  /*0430*/  STG.E desc[UR4][R4.64], R7 ;  /* 0x0000000704007986 */ /* 0x020fe2000c101904 */
[----:B------:R-:W-:Y:S05]  /*0440*/  EXIT ;  /* 0x000000000000794d */ /* 0x000fea0003800000 */
.L_x_10:
[----:B------:R-:W-:Y:S05]  /*0450*/  BSYNC.RECONVERGENT B1 ;  /* 0x0000000000017941 */ /* 0x000fea0003800200 */
.L_x_8:
[----:B------:R-:W1:Y:S02]  /*0460*/  LDC.64 R4, c[0x0][0x390] ;  /* 0x0000e400ff047b82 */ /* 0x000e640000000a00 */
[----:B-1----:R-:W2:Y:S02]  /*0470*/  LDG.E.64 R2, desc[UR4][R4.64] ;  /* 0x0000000404027981 */ /* 0x002ea4000c1e1b00 */
[----:B--2---:R-:W-:-:S05]  /*0480*/  IMAD.WIDE.U32 R2, R0, 0x4, R2 ;  /* 0x0000000400027825 */ /* 0x004fca00078e0002 */
[----:B-----5:R-:W-:Y:S01]  /*0490*/  STG.E desc[UR4][R2.64], R9 ;  /* 0x0000000902007986 */ /* 0x020fe2000c101904 */
[----:B------:R-:W-:Y:S05]  /*04a0*/  EXIT ;  /* 0x000000000000794d */ /* 0x000fea0003800000 */
.L_x_13:
[----:B------:R-:W-:-:S00]  /*04b0*/  BRA `(.L_x_13) ;  /* 0xfffffffc00fc7947 */ /* 0x000fc0000383ffff */
[----:B------:R-:W-:-:S00]  /*04c0*/  NOP ;  /* 0x0000000000007918 */ /* 0x000fc00000000000 */
        /* <DEDUP_REMOVED lines=11> */
.L_x_14:


//--------------------- .nv.shared.reserved.0     --------------------------
	.section	.nv.shared.reserved.0,"aw",@nobits
	.weak		__nv_reservedSMEM_offset_0_alias
	.size		__nv_reservedSMEM_offset_0_alias, 0, 64
	.other		__nv_reservedSMEM_offset_0_alias,@"STO_CUDA_RESERVED_SHARED STV_DEFAULT"
__nv_reservedSMEM_offset_0_alias:
	.zero		0
	.zero		64


//--------------------- .nv.constant0._Z12mergeSmall_kPKiS0_RPiii --------------------------
	.section	.nv.constant0._Z12mergeSmall_kPKiS0_RPiii,"a",@progbits
	.sectionflags	@""
	.align	4
.nv.constant0._Z12mergeSmall_kPKiS0_RPiii:
	.zero		928


//--------------------- SYMBOLS --------------------------

	.type		.nv.reservedSmem.offset0,@object
	.size		.nv.reservedSmem.offset0,0x4
